	.headerflags	@"EF_CUDA_TEXMODE_UNIFIED EF_CUDA_64BIT_ADDRESS EF_CUDA_ACCELERATORS EF_CUDA_SM90 EF_CUDA_VIRTUAL_SM(EF_CUDA_SM90)"
	.elftype	@"ET_EXEC"


//--------------------- .nv.info                  --------------------------
	.section	.nv.info,"",@"SHT_CUDA_INFO"
	.align	4


	//----- nvinfo : EIATTR_REGCOUNT
	.align		4
        /*0000*/ 	.byte	0x04, 0x2f
        /*0002*/ 	.short	(.L_3 - .L_2)
	.align		4
.L_2:
        /*0004*/ 	.word	index@(triton_poi_fused_cat_28)
        /*0008*/ 	.word	0x00000020


	//----- nvinfo : EIATTR_MIN_STACK_SIZE
	.align		4
.L_3:
        /*000c*/ 	.byte	0x04, 0x12
        /*000e*/ 	.short	(.L_5 - .L_4)
	.align		4
.L_4:
        /*0010*/ 	.word	index@(triton_poi_fused_cat_28)
        /*0014*/ 	.word	0x00000000


	//----- nvinfo : EIATTR_FRAME_SIZE
	.align		4
.L_5:
        /*0018*/ 	.byte	0x04, 0x11
        /*001a*/ 	.short	(.L_7 - .L_6)
	.align		4
.L_6:
        /*001c*/ 	.word	index@(triton_poi_fused_cat_28)
        /*0020*/ 	.word	0x00000000


	//----- nvinfo : EIATTR_MIN_STACK_SIZE
	.align		4
.L_7:
        /*0024*/ 	.byte	0x04, 0x12
        /*0026*/ 	.short	(.L_9 - .L_8)
	.align		4
.L_8:
        /*0028*/ 	.word	index@(triton_poi_fused_cat_28)
        /*002c*/ 	.word	0x00000000
.L_9:


//--------------------- .nv.info.triton_poi_fused_cat_28 --------------------------
	.section	.nv.info.triton_poi_fused_cat_28,"",@"SHT_CUDA_INFO"
	.sectionflags	@""
	.align	4


	//----- nvinfo : EIATTR_CUDA_API_VERSION
	.align		4
        /*0000*/ 	.byte	0x04, 0x37
        /*0002*/ 	.short	(.L_11 - .L_10)
.L_10:
        /*0004*/ 	.word	0x0000007c


	//----- nvinfo : EIATTR_KPARAM_INFO
	.align		4
.L_11:
        /*0008*/ 	.byte	0x04, 0x17
        /*000a*/ 	.short	(.L_13 - .L_12)
.L_12:
        /*000c*/ 	.word	0x00000000
        /*0010*/ 	.short	0x000b
        /*0012*/ 	.short	0x0058
        /*0014*/ 	.byte	0x00, 0xf0, 0x11, 0x00


	//----- nvinfo : EIATTR_KPARAM_INFO
	.align		4
.L_13:
        /*0018*/ 	.byte	0x04, 0x17
        /*001a*/ 	.short	(.L_15 - .L_14)
.L_14:
        /*001c*/ 	.word	0x00000000
        /*0020*/ 	.short	0x000a
        /*0022*/ 	.short	0x0050
        /*0024*/ 	.byte	0x00, 0xf4, 0x21, 0x00


	//----- nvinfo : EIATTR_KPARAM_INFO
	.align		4
.L_15:
        /*0028*/ 	.byte	0x04, 0x17
        /*002a*/ 	.short	(.L_17 - .L_16)
.L_16:
        /*002c*/ 	.word	0x00000000
        /*0030*/ 	.short	0x0009
        /*0032*/ 	.short	0x0048
        /*0034*/ 	.byte	0x00, 0xf4, 0x21, 0x00


	//----- nvinfo : EIATTR_KPARAM_INFO
	.align		4
.L_17:
        /*0038*/ 	.byte	0x04, 0x17
        /*003a*/ 	.short	(.L_19 - .L_18)
.L_18:
        /*003c*/ 	.word	0x00000000
        /*0040*/ 	.short	0x0008
        /*0042*/ 	.short	0x0040
        /*0044*/ 	.byte	0x00, 0xf4, 0x21, 0x00


	//----- nvinfo : EIATTR_KPARAM_INFO
	.align		4
.L_19:
        /*0048*/ 	.byte	0x04, 0x17
        /*004a*/ 	.short	(.L_21 - .L_20)
.L_20:
        /*004c*/ 	.word	0x00000000
        /*0050*/ 	.short	0x0007
        /*0052*/ 	.short	0x0038
        /*0054*/ 	.byte	0x00, 0xf4, 0x21, 0x00


	//----- nvinfo : EIATTR_KPARAM_INFO
	.align		4
.L_21:
        /*0058*/ 	.byte	0x04, 0x17
        /*005a*/ 	.short	(.L_23 - .L_22)
.L_22:
        /*005c*/ 	.word	0x00000000
        /*0060*/ 	.short	0x0006
        /*0062*/ 	.short	0x0030
        /*0064*/ 	.byte	0x00, 0xf4, 0x21, 0x00


	//----- nvinfo : EIATTR_KPARAM_INFO
	.align		4
.L_23:
        /*0068*/ 	.byte	0x04, 0x17
        /*006a*/ 	.short	(.L_25 - .L_24)
.L_24:
        /*006c*/ 	.word	0x00000000
        /*0070*/ 	.short	0x0005
        /*0072*/ 	.short	0x0028
        /*0074*/ 	.byte	0x00, 0xf4, 0x21, 0x00


	//----- nvinfo : EIATTR_KPARAM_INFO
	.align		4
.L_25:
        /*0078*/ 	.byte	0x04, 0x17
        /*007a*/ 	.short	(.L_27 - .L_26)
.L_26:
        /*007c*/ 	.word	0x00000000
        /*0080*/ 	.short	0x0004
        /*0082*/ 	.short	0x0020
        /*0084*/ 	.byte	0x00, 0xf4, 0x21, 0x00


	//----- nvinfo : EIATTR_KPARAM_INFO
	.align		4
.L_27:
        /*0088*/ 	.byte	0x04, 0x17
        /*008a*/ 	.short	(.L_29 - .L_28)
.L_28:
        /*008c*/ 	.word	0x00000000
        /*0090*/ 	.short	0x0003
        /*0092*/ 	.short	0x0018
        /*0094*/ 	.byte	0x00, 0xf4, 0x21, 0x00


	//----- nvinfo : EIATTR_KPARAM_INFO
	.align		4
.L_29:
        /*0098*/ 	.byte	0x04, 0x17
        /*009a*/ 	.short	(.L_31 - .L_30)
.L_30:
        /*009c*/ 	.word	0x00000000
        /*00a0*/ 	.short	0x0002
        /*00a2*/ 	.short	0x0010
        /*00a4*/ 	.byte	0x00, 0xf4, 0x21, 0x00


	//----- nvinfo : EIATTR_KPARAM_INFO
	.align		4
.L_31:
        /*00a8*/ 	.byte	0x04, 0x17
        /*00aa*/ 	.short	(.L_33 - .L_32)
.L_32:
        /*00ac*/ 	.word	0x00000000
        /*00b0*/ 	.short	0x0001
        /*00b2*/ 	.short	0x0008
        /*00b4*/ 	.byte	0x00, 0xf4, 0x21, 0x00


	//----- nvinfo : EIATTR_KPARAM_INFO
	.align		4
.L_33:
        /*00b8*/ 	.byte	0x04, 0x17
        /*00ba*/ 	.short	(.L_35 - .L_34)
.L_34:
        /*00bc*/ 	.word	0x00000000
        /*00c0*/ 	.short	0x0000
        /*00c2*/ 	.short	0x0000
        /*00c4*/ 	.byte	0x00, 0xf4, 0x21, 0x00


	//----- nvinfo : EIATTR_SPARSE_MMA_MASK
	.align		4
.L_35:
        /*00c8*/ 	.byte	0x03, 0x50
        /*00ca*/ 	.short	0x0000


	//----- nvinfo : EIATTR_MAXREG_COUNT
	.align		4
        /*00cc*/ 	.byte	0x03, 0x1b
        /*00ce*/ 	.short	0x00ff


	//----- nvinfo : EIATTR_EXIT_INSTR_OFFSETS
	.align		4
        /*00d0*/ 	.byte	0x04, 0x1c
        /*00d2*/ 	.short	(.L_37 - .L_36)


	//   ....[0]....
.L_36:
        /*00d4*/ 	.word	0x00000a30


	//----- nvinfo : EIATTR_REQNTID
	.align		4
.L_37:
        /*00d8*/ 	.byte	0x04, 0x10
        /*00da*/ 	.short	(.L_39 - .L_38)
.L_38:
        /*00dc*/ 	.word	0x00000080
        /*00e0*/ 	.word	0x00000001
        /*00e4*/ 	.word	0x00000001


	//----- nvinfo : EIATTR_CBANK_PARAM_SIZE
	.align		4
.L_39:
        /*00e8*/ 	.byte	0x03, 0x19
        /*00ea*/ 	.short	0x005c


	//----- nvinfo : EIATTR_PARAM_CBANK
	.align		4
        /*00ec*/ 	.byte	0x04, 0x0a
        /*00ee*/ 	.short	(.L_41 - .L_40)
	.align		4
.L_40:
        /*00f0*/ 	.word	index@(.nv.constant0.triton_poi_fused_cat_28)
        /*00f4*/ 	.short	0x0210
        /*00f6*/ 	.short	0x005c


	//----- nvinfo : EIATTR_SW_WAR
	.align		4
.L_41:
        /*00f8*/ 	.byte	0x04, 0x36
        /*00fa*/ 	.short	(.L_43 - .L_42)
.L_42:
        /*00fc*/ 	.word	0x00000008
.L_43:


//--------------------- .nv.callgraph             --------------------------
	.section	.nv.callgraph,"",@"SHT_CUDA_CALLGRAPH"
	.align	4
	.sectionentsize	8
	.align		4
        /*0000*/ 	.word	0x00000000
	.align		4
        /*0004*/ 	.word	0xffffffff
	.align		4
        /*0008*/ 	.word	0x00000000
	.align		4
        /*000c*/ 	.word	0xfffffffe
	.align		4
        /*0010*/ 	.word	0x00000000
	.align		4
        /*0014*/ 	.word	0xfffffffd
	.align		4
        /*0018*/ 	.word	0x00000000
	.align		4
        /*001c*/ 	.word	0xfffffffc


//--------------------- .nv.constant4             --------------------------
	.section	.nv.constant4,"a",@progbits
	.align	8
	.align		8
.nv.constant4:
        /*0000*/ 	.dword	_$_str
	.align		8
        /*0008*/ 	.dword	_$_str_$_2


//--------------------- .text.triton_poi_fused_cat_28 --------------------------
	.section	.text.triton_poi_fused_cat_28,"ax",@progbits
	.align	128
        .global         triton_poi_fused_cat_28
        .type           triton_poi_fused_cat_28,@function
        .size           triton_poi_fused_cat_28,(.L_x_1 - triton_poi_fused_cat_28)
        .other          triton_poi_fused_cat_28,@"STO_CUDA_ENTRY STV_DEFAULT"
triton_poi_fused_cat_28:
.text.triton_poi_fused_cat_28:
[----:B------:R-:W-:Y:S01]  /*0000*/  LDC R1, c[0x0][0x28] ;  /* 0x00000a00ff017b82 */ /* 0x000fe20000000800 */
[----:B------:R-:W1:Y:S07]  /*0010*/  S2R R0, SR_TID.X ;  /* 0x0000000000007919 */ /* 0x000e6e0000002100 */
[----:B------:R-:W2:Y:S01]  /*0020*/  LDC.64 R18, c[0x0][0x220] ;  /* 0x00008800ff127b82 */ /* 0x000ea20000000a00 */
[----:B------:R-:W-:Y:S01]  /*0030*/  CS2R R6, SRZ ;  /* 0x0000000000067805 */ /* 0x000fe2000001ff00 */
[----:B------:R-:W-:Y:S01]  /*0040*/  ULDC.64 UR4, c[0x0][0x208] ;  /* 0x0000820000047ab9 */ /* 0x000fe20000000a00 */
[----:B------:R-:W3:Y:S05]  /*0050*/  S2R R3, SR_CTAID.X ;  /* 0x0000000000037919 */ /* 0x000eea0000002500 */
[----:B------:R-:W4:Y:S01]  /*0060*/  LDC.64 R26, c[0x0][0x248] ;  /* 0x00009200ff1a7b82 */ /* 0x000f220000000a00 */
[----:B------:R-:W-:-:S07]  /*0070*/  CS2R R8, SRZ ;  /* 0x0000000000087805 */ /* 0x000fce000001ff00 */
[----:B------:R-:W5:Y:S08]  /*0080*/  LDC.64 R16, c[0x0][0x228] ;  /* 0x00008a00ff107b82 */ /* 0x000f700000000a00 */
[----:B------:R-:W2:Y:S01]  /*0090*/  LDC.64 R24, c[0x0][0x218] ;  /* 0x00008600ff187b82 */ /* 0x000ea20000000a00 */
[----:B-1----:R-:W-:-:S07]  /*00a0*/  IMAD.SHL.U32 R0, R0, 0x2, RZ ;  /* 0x0000000200007824 */ /* 0x002fce00078e00ff */
[----:B------:R-:W1:Y:S01]  /*00b0*/  LDC.64 R12, c[0x0][0x230] ;  /* 0x00008c00ff0c7b82 */ /* 0x000e620000000a00 */
[----:B---3--:R-:W-:Y:S02]  /*00c0*/  SHF.R.S32.HI R23, RZ, 0x17, R3 ;  /* 0x00000017ff177819 */ /* 0x008fe40000011403 */
[----:B------:R-:W-:Y:S02]  /*00d0*/  LOP3.LUT R0, R0, 0xfe, RZ, 0xc0, !PT ;  /* 0x000000fe00007812 */ /* 0x000fe400078ec0ff */
[----:B------:R-:W-:-:S03]  /*00e0*/  SGXT R23, R23, 0x1 ;  /* 0x000000011717781a */ /* 0x000fc60000000200 */
[----:B------:R-:W3:Y:S01]  /*00f0*/  LDC.64 R14, c[0x0][0x240] ;  /* 0x00009000ff0e7b82 */ /* 0x000ee20000000a00 */
[----:B------:R-:W-:-:S05]  /*0100*/  IMAD R20, R3, 0x100, R0 ;  /* 0x0000010003147824 */ /* 0x000fca00078e0200 */
[----:B------:R-:W-:Y:S02]  /*0110*/  LEA.HI R21, R23, R20, RZ, 0x2 ;  /* 0x0000001417157211 */ /* 0x000fe400078f10ff */
[----:B------:R-:W-:Y:S01]  /*0120*/  CS2R R10, SRZ ;  /* 0x00000000000a7805 */ /* 0x000fe2000001ff00 */
[----:B------:R-:W-:Y:S01]  /*0130*/  IMAD.MOV.U32 R5, RZ, RZ, RZ ;  /* 0x000000ffff057224 */ /* 0x000fe200078e00ff */
[----:B------:R-:W1:Y:S01]  /*0140*/  LDC.64 R28, c[0x0][0x250] ;  /* 0x00009400ff1c7b82 */ /* 0x000e620000000a00 */
[--C-:B------:R-:W-:Y:S02]  /*0150*/  SHF.R.S32.HI R4, RZ, 0x2, R21.reuse ;  /* 0x00000002ff047819 */ /* 0x100fe40000011415 */
[----:B------:R-:W-:-:S04]  /*0160*/  SHF.R.S32.HI R3, RZ, 0x1f, R21 ;  /* 0x0000001fff037819 */ /* 0x000fc80000011415 */
[----:B------:R-:W-:-:S04]  /*0170*/  LEA.HI R3, R3, R4, RZ, 0x9 ;  /* 0x0000000403037211 */ /* 0x000fc800078f48ff */
[----:B------:R-:W-:-:S05]  /*0180*/  LOP3.LUT R3, R3, 0xfffffe00, RZ, 0xc0, !PT ;  /* 0xfffffe0003037812 */ /* 0x000fca00078ec0ff */
[----:B------:R-:W-:-:S04]  /*0190*/  IMAD.IADD R4, R4, 0x1, -R3 ;  /* 0x0000000104047824 */ /* 0x000fc800078e0a03 */
[C---:B--2---:R-:W-:Y:S01]  /*01a0*/  IMAD.WIDE R18, R4.reuse, 0x4, R18 ;  /* 0x0000000404127825 */ /* 0x044fe200078e0212 */
[C---:B------:R-:W-:Y:S02]  /*01b0*/  ISETP.GE.AND P0, PT, R4.reuse, 0x100, PT ;  /* 0x000001000400780c */ /* 0x040fe40003f06270 */
[----:B------:R-:W-:-:S11]  /*01c0*/  ISETP.GT.AND P1, PT, R4, 0xff, PT ;  /* 0x000000ff0400780c */ /* 0x000fd60003f24270 */
[----:B------:R-:W2:Y:S01]  /*01d0*/  @!P0 LDG.E.EL R6, desc[UR4][R18.64] ;  /* 0x0000000412068981 */ /* 0x000ea2000c2e1900 */
[----:B------:R-:W-:Y:S01]  /*01e0*/  CS2R R2, SRZ ;  /* 0x0000000000027805 */ /* 0x000fe2000001ff00 */
[C---:B----4-:R-:W-:Y:S02]  /*01f0*/  IMAD.WIDE R26, R4.reuse, 0x4, R26 ;  /* 0x00000004041a7825 */ /* 0x050fe400078e021a */
[----:B------:R4:W2:Y:S04]  /*0200*/  @!P0 LDG.E.EL R7, desc[UR4][R18.64] ;  /* 0x0000000412078981 */ /* 0x0008a8000c2e1900 */
[----:B------:R-:W2:Y:S04]  /*0210*/  @P1 LDG.E.EL R3, desc[UR4][R26.64+-0x400] ;  /* 0xfffc00041a031981 */ /* 0x000ea8000c2e1900 */
[----:B------:R-:W2:Y:S01]  /*0220*/  @P1 LDG.E.EL R9, desc[UR4][R26.64+-0x400] ;  /* 0xfffc00041a091981 */ /* 0x000ea2000c2e1900 */
[C---:B-----5:R-:W-:Y:S01]  /*0230*/  IMAD.WIDE R16, R4.reuse, 0x4, R16 ;  /* 0x0000000404107825 */ /* 0x060fe200078e0210 */
[----:B----4-:R-:W4:Y:S03]  /*0240*/  LDC.64 R18, c[0x0][0x210] ;  /* 0x00008400ff127b82 */ /* 0x010f260000000a00 */
[----:B0-----:R-:W-:Y:S01]  /*0250*/  IMAD.WIDE R24, R4, 0x4, R24 ;  /* 0x0000000404187825 */ /* 0x001fe200078e0218 */
[----:B------:R-:W5:Y:S04]  /*0260*/  @!P0 LDG.E.EL R8, desc[UR4][R16.64] ;  /* 0x0000000410088981 */ /* 0x000f68000c2e1900 */
[----:B------:R0:W5:Y:S01]  /*0270*/  @!P0 LDG.E.EL R10, desc[UR4][R16.64] ;  /* 0x00000004100a8981 */ /* 0x000162000c2e1900 */
[----:B------:R-:W-:-:S03]  /*0280*/  LOP3.LUT R21, R21, 0xfffffffc, RZ, 0xc0, !PT ;  /* 0xfffffffc15157812 */ /* 0x000fc600078ec0ff */
[----:B------:R-:W5:Y:S04]  /*0290*/  @!P0 LDG.E.EL R5, desc[UR4][R24.64] ;  /* 0x0000000418058981 */ /* 0x000f68000c2e1900 */
[----:B------:R3:W5:Y:S01]  /*02a0*/  @!P0 LDG.E.EL R11, desc[UR4][R24.64] ;  /* 0x00000004180b8981 */ /* 0x000762000c2e1900 */
[----:B------:R-:W-:Y:S01]  /*02b0*/  IMAD.MOV.U32 R0, RZ, RZ, RZ ;  /* 0x000000ffff007224 */ /* 0x000fe200078e00ff */
[----:B0-----:R-:W0:Y:S01]  /*02c0*/  LDC.64 R16, c[0x0][0x238] ;  /* 0x00008e00ff107b82 */ /* 0x001e220000000a00 */
[----:B------:R-:W-:Y:S02]  /*02d0*/  IMAD.IADD R21, R20, 0x1, -R21 ;  /* 0x0000000114157824 */ /* 0x000fe400078e0a15 */
[----:B-1----:R-:W-:Y:S01]  /*02e0*/  IMAD.WIDE R12, R4, 0x4, R12 ;  /* 0x00000004040c7825 */ /* 0x002fe200078e020c */
[----:B---3--:R-:W-:-:S03]  /*02f0*/  LEA.HI R24, R23, R20, RZ, 0xb ;  /* 0x0000001417187211 */ /* 0x008fc600078f58ff */
[----:B------:R-:W-:Y:S01]  /*0300*/  IMAD.WIDE R14, R4, 0x4, R14 ;  /* 0x00000004040e7825 */ /* 0x000fe200078e020e */
[----:B------:R-:W3:Y:S01]  /*0310*/  @!P0 LDG.E.EL R2, desc[UR4][R12.64] ;  /* 0x000000040c028981 */ /* 0x000ee2000c2e1900 */
[----:B------:R-:W-:Y:S02]  /*0320*/  LOP3.LUT R27, R24, 0xfffff800, RZ, 0xc0, !PT ;  /* 0xfffff800181b7812 */ /* 0x000fe400078ec0ff */
[----:B------:R-:W-:Y:S02]  /*0330*/  SHF.R.S32.HI R24, RZ, 0xb, R24 ;  /* 0x0000000bff187819 */ /* 0x000fe40000011418 */
[----:B------:R-:W-:Y:S01]  /*0340*/  CS2R R22, SRZ ;  /* 0x0000000000167805 */ /* 0x000fe2000001ff00 */
[----:B------:R1:W3:Y:S01]  /*0350*/  @!P0 LDG.E.EL R0, desc[UR4][R12.64] ;  /* 0x000000040c008981 */ /* 0x0002e2000c2e1900 */
[----:B------:R-:W-:Y:S02]  /*0360*/  IMAD.IADD R27, R20, 0x1, -R27 ;  /* 0x00000001141b7824 */ /* 0x000fe400078e0a1b */
[----:B------:R-:W-:-:S02]  /*0370*/  IMAD R21, R24, 0x400, R21 ;  /* 0x0000040018157824 */ /* 0x000fc400078e0215 */
[----:B------:R-:W-:Y:S01]  /*0380*/  IMAD R27, R24, 0x400, R27 ;  /* 0x00000400181b7824 */ /* 0x000fe200078e021b */
[----:B------:R-:W3:Y:S01]  /*0390*/  @P1 LDG.E.EL R22, desc[UR4][R14.64+-0x400] ;  /* 0xfffc00040e161981 */ /* 0x000ee2000c2e1900 */
[----:B------:R-:W-:Y:S01]  /*03a0*/  IMAD R21, R4, 0x4, R21 ;  /* 0x0000000404157824 */ /* 0x000fe200078e0215 */
[----:B-1----:R-:W1:Y:S02]  /*03b0*/  LDC.64 R12, c[0x0][0x258] ;  /* 0x00009600ff0c7b82 */ /* 0x002e640000000a00 */
[----:B------:R0:W3:Y:S01]  /*03c0*/  @P1 LDG.E.EL R23, desc[UR4][R14.64+-0x400] ;  /* 0xfffc00040e171981 */ /* 0x0000e2000c2e1900 */
[----:B----4-:R-:W-:-:S04]  /*03d0*/  IMAD.WIDE R18, R27, 0x4, R18 ;  /* 0x000000041b127825 */ /* 0x010fc800078e0212 */
[----:B------:R-:W-:Y:S01]  /*03e0*/  VIADD R21, R21, 0xfffffc00 ;  /* 0xfffffc0015157836 */ /* 0x000fe20000000000 */
[----:B0-----:R-:W-:-:S03]  /*03f0*/  CS2R R14, SRZ ;  /* 0x00000000000e7805 */ /* 0x001fc6000001ff00 */
[----:B------:R-:W-:Y:S01]  /*0400*/  IMAD.WIDE R16, R21, 0x4, R16 ;  /* 0x0000000415107825 */ /* 0x000fe200078e0210 */
[----:B------:R-:W-:Y:S02]  /*0410*/  CS2R R20, SRZ ;  /* 0x0000000000147805 */ /* 0x000fe4000001ff00 */
[----:B------:R-:W4:Y:S01]  /*0420*/  @!P0 LDG.E.64 R14, desc[UR4][R18.64] ;  /* 0x00000004120e8981 */ /* 0x000f22000c1e1b00 */
[----:B------:R-:W-:-:S03]  /*0430*/  IMAD.MOV.U32 R25, RZ, RZ, RZ ;  /* 0x000000ffff197224 */ /* 0x000fc600078e00ff */
[----:B------:R-:W3:Y:S01]  /*0440*/  @P1 LDG.E.64 R20, desc[UR4][R16.64] ;  /* 0x0000000410141981 */ /* 0x000ee2000c1e1b00 */
[----:B------:R-:W-:Y:S02]  /*0450*/  IMAD.MOV.U32 R26, RZ, RZ, RZ ;  /* 0x000000ffff1a7224 */ /* 0x000fe400078e00ff */
[----:B------:R-:W-:-:S04]  /*0460*/  IMAD.WIDE R28, R4, 0x4, R28 ;  /* 0x00000004041c7825 */ /* 0x000fc800078e021c */
[----:B-1----:R-:W-:Y:S01]  /*0470*/  IMAD.WIDE R12, R4, 0x4, R12 ;  /* 0x00000004040c7825 */ /* 0x002fe200078e020c */
[----:B------:R-:W3:Y:S03]  /*0480*/  @P1 LDG.E.EL R25, desc[UR4][R28.64+-0x400] ;  /* 0xfffc00041c191981 */ /* 0x000ee6000c2e1900 */
[----:B------:R-:W-:Y:S01]  /*0490*/  IMAD.MOV.U32 R4, RZ, RZ, RZ ;  /* 0x000000ffff047224 */ /* 0x000fe200078e00ff */
[----:B------:R0:W3:Y:S05]  /*04a0*/  @P1 LDG.E.EL R26, desc[UR4][R28.64+-0x400] ;  /* 0xfffc00041c1a1981 */ /* 0x0000ea000c2e1900 */
[----:B------:R-:W3:Y:S01]  /*04b0*/  @P1 LDG.E.EL R4, desc[UR4][R12.64+-0x400] ;  /* 0xfffc00040c041981 */ /* 0x000ee2000c2e1900 */
[----:B0-----:R-:W-:-:S06]  /*04c0*/  IMAD.MOV.U32 R28, RZ, RZ, RZ ;  /* 0x000000ffff1c7224 */ /* 0x001fcc00078e00ff */
[----:B------:R0:W3:Y:S01]  /*04d0*/  @P1 LDG.E.EL R28, desc[UR4][R12.64+-0x400] ;  /* 0xfffc00040c1c1981 */ /* 0x0000e2000c2e1900 */
[----:B------:R-:W-:Y:S01]  /*04e0*/  IMAD R27, R24, 0x1400, R27 ;  /* 0x00001400181b7824 */ /* 0x000fe200078e021b */
[----:B--2---:R-:W-:-:S05]  /*04f0*/  SEL R6, R6, RZ, !P0 ;  /* 0x000000ff06067207 */ /* 0x004fca0004000000 */
[----:B------:R-:W-:-:S06]  /*0500*/  FADD R18, R6, 0.0010000000474974513054 ;  /* 0x3a83126f06127421 */ /* 0x000fcc0000000000 */
[----:B------:R-:W1:Y:S01]  /*0510*/  MUFU.SQRT R18, R18 ;  /* 0x0000001200127308 */ /* 0x000e620000002000 */
[----:B------:R-:W-:Y:S02]  /*0520*/  SEL R7, R7, RZ, !P0 ;  /* 0x000000ff07077207 */ /* 0x000fe40004000000 */
[----:B------:R-:W-:-:S03]  /*0530*/  SEL R6, R3, RZ, P1 ;  /* 0x000000ff03067207 */ /* 0x000fc60000800000 */
[----:B------:R-:W-:Y:S02]  /*0540*/  FADD R7, R7, 0.0010000000474974513054 ;  /* 0x3a83126f07077421 */ /* 0x000fe40000000000 */
[----:B------:R-:W-:Y:S02]  /*0550*/  FADD R6, R6, 0.0010000000474974513054 ;  /* 0x3a83126f06067421 */ /* 0x000fe40000000000 */
[----:B------:R-:W2:Y:S01]  /*0560*/  MUFU.SQRT R3, R7 ;  /* 0x0000000700037308 */ /* 0x000ea20000002000 */
[C---:B-1----:R-:W-:Y:S02]  /*0570*/  FSETP.GT.AND P4, PT, R18.reuse, 8.50705917302346158658e+37, PT ;  /* 0x7e8000001200780b */ /* 0x042fe40003f84000 */
[----:B------:R-:W-:Y:S02]  /*0580*/  FSETP.GEU.AND P5, PT, R18, 1.175494350822287508e-38, PT ;  /* 0x008000001200780b */ /* 0x000fe40003fae000 */
[----:B------:R-:W-:-:S03]  /*0590*/  SEL R9, R9, RZ, P1 ;  /* 0x000000ff09097207 */ /* 0x000fc60000800000 */
[----:B------:R-:W1:Y:S02]  /*05a0*/  MUFU.SQRT R6, R6 ;  /* 0x0000000600067308 */ /* 0x000e640000002000 */
[----:B0-----:R-:W-:Y:S01]  /*05b0*/  FADD R13, R9, 0.0010000000474974513054 ;  /* 0x3a83126f090d7421 */ /* 0x001fe20000000000 */
[----:B--2---:R-:W-:-:S03]  /*05c0*/  FSETP.GT.AND P2, PT, R3, 8.50705917302346158658e+37, PT ;  /* 0x7e8000000300780b */ /* 0x004fc60003f44000 */
[----:B------:R-:W-:Y:S01]  /*05d0*/  @P4 FMUL R18, R18, 0.25 ;  /* 0x3e80000012124820 */ /* 0x000fe20000400000 */
[----:B------:R-:W-:Y:S01]  /*05e0*/  IMAD.MOV.U32 R7, RZ, RZ, 0x3e800000 ;  /* 0x3e800000ff077424 */ /* 0x000fe200078e00ff */
[----:B------:R-:W0:Y:S02]  /*05f0*/  MUFU.SQRT R13, R13 ;  /* 0x0000000d000d7308 */ /* 0x000e240000002000 */
[----:B------:R-:W-:Y:S01]  /*0600*/  @!P5 FMUL R18, R18, 16777216 ;  /* 0x4b8000001212d820 */ /* 0x000fe20000400000 */
[----:B------:R-:W-:Y:S02]  /*0610*/  FSETP.GEU.AND P3, PT, R3, 1.175494350822287508e-38, PT ;  /* 0x008000000300780b */ /* 0x000fe40003f6e000 */
[----:B------:R-:W-:-:S03]  /*0620*/  FSEL R12, R7, 1, P4 ;  /* 0x3f800000070c7808 */ /* 0x000fc60002000000 */
[----:B------:R-:W2:Y:S01]  /*0630*/  MUFU.RCP R9, R18 ;  /* 0x0000001200097308 */ /* 0x000ea20000001000 */
[----:B-1----:R-:W-:Y:S01]  /*0640*/  FSETP.GT.AND P4, PT, R6, 8.50705917302346158658e+37, PT ;  /* 0x7e8000000600780b */ /* 0x002fe20003f84000 */
[----:B------:R-:W-:Y:S01]  /*0650*/  @!P5 FMUL R12, R12, 16777216 ;  /* 0x4b8000000c0cd820 */ /* 0x000fe20000400000 */
[----:B------:R-:W-:Y:S01]  /*0660*/  FSETP.GEU.AND P5, PT, R6, 1.175494350822287508e-38, PT ;  /* 0x008000000600780b */ /* 0x000fe20003fae000 */
[----:B------:R-:W-:Y:S01]  /*0670*/  @P2 FMUL R3, R3, 0.25 ;  /* 0x3e80000003032820 */ /* 0x000fe20000400000 */
[----:B0-----:R-:W-:-:S03]  /*0680*/  FSETP.GT.AND P6, PT, R13, 8.50705917302346158658e+37, PT ;  /* 0x7e8000000d00780b */ /* 0x001fc60003fc4000 */
[----:B------:R-:W-:Y:S01]  /*0690*/  @!P3 FMUL R3, R3, 16777216 ;  /* 0x4b8000000303b820 */ /* 0x000fe20000400000 */
[----:B------:R-:W-:Y:S02]  /*06a0*/  FSEL R17, R7, 1, P2 ;  /* 0x3f80000007117808 */ /* 0x000fe40001000000 */
[----:B------:R-:W-:-:S03]  /*06b0*/  FSETP.GEU.AND P2, PT, R13, 1.175494350822287508e-38, PT ;  /* 0x008000000d00780b */ /* 0x000fc60003f4e000 */
[----:B------:R-:W-:Y:S01]  /*06c0*/  @P4 FMUL R6, R6, 0.25 ;  /* 0x3e80000006064820 */ /* 0x000fe20000400000 */
[----:B--2---:R-:W-:Y:S02]  /*06d0*/  FMUL R9, R9, R12 ;  /* 0x0000000c09097220 */ /* 0x004fe40000400000 */
[----:B------:R-:W0:Y:S01]  /*06e0*/  MUFU.RCP R12, R3 ;  /* 0x00000003000c7308 */ /* 0x000e220000001000 */
[----:B------:R-:W-:Y:S01]  /*06f0*/  @!P5 FMUL R6, R6, 16777216 ;  /* 0x4b8000000606d820 */ /* 0x000fe20000400000 */
[----:B------:R-:W-:Y:S01]  /*0700*/  @P6 FMUL R13, R13, 0.25 ;  /* 0x3e8000000d0d6820 */ /* 0x000fe20000400000 */
[----:B------:R-:W-:-:S05]  /*0710*/  @!P3 FMUL R17, R17, 16777216 ;  /* 0x4b8000001111b820 */ /* 0x000fca0000400000 */
[----:B------:R-:W1:Y:S01]  /*0720*/  MUFU.RCP R6, R6 ;  /* 0x0000000600067308 */ /* 0x000e620000001000 */
[----:B------:R-:W-:Y:S01]  /*0730*/  @!P2 FMUL R13, R13, 16777216 ;  /* 0x4b8000000d0da820 */ /* 0x000fe20000400000 */
[C---:B------:R-:W-:Y:S01]  /*0740*/  FSEL R16, R7.reuse, 1, P6 ;  /* 0x3f80000007107808 */ /* 0x040fe20003000000 */
[----:B0-----:R-:W-:Y:S01]  /*0750*/  FMUL R12, R12, R17 ;  /* 0x000000110c0c7220 */ /* 0x001fe20000400000 */
[----:B------:R-:W-:-:S04]  /*0760*/  FSEL R17, R7, 1, P4 ;  /* 0x3f80000007117808 */ /* 0x000fc80002000000 */
[----:B------:R-:W0:Y:S01]  /*0770*/  MUFU.RCP R13, R13 ;  /* 0x0000000d000d7308 */ /* 0x000e220000001000 */
[----:B-----5:R-:W-:Y:S02]  /*0780*/  SEL R7, R5, RZ, !P0 ;  /* 0x000000ff05077207 */ /* 0x020fe40004000000 */
[----:B----4-:R-:W-:Y:S01]  /*0790*/  SEL R14, R14, RZ, !P0 ;  /* 0x000000ff0e0e7207 */ /* 0x010fe20004000000 */
[----:B------:R-:W-:-:S04]  /*07a0*/  @!P5 FMUL R17, R17, 16777216 ;  /* 0x4b8000001111d820 */ /* 0x000fc80000400000 */
[----:B-1----:R-:W-:Y:S01]  /*07b0*/  FMUL R3, R6, R17 ;  /* 0x0000001106037220 */ /* 0x002fe20000400000 */
[----:B------:R-:W-:Y:S01]  /*07c0*/  FADD R6, R14, -R7 ;  /* 0x800000070e067221 */ /* 0x000fe20000000000 */
[----:B---3--:R-:W-:Y:S02]  /*07d0*/  SEL R7, R22, RZ, P1 ;  /* 0x000000ff16077207 */ /* 0x008fe40000800000 */
[----:B------:R-:W-:Y:S01]  /*07e0*/  SEL R14, R20, RZ, P1 ;  /* 0x000000ff140e7207 */ /* 0x000fe20000800000 */
[----:B------:R-:W-:Y:S01]  /*07f0*/  @!P2 FMUL R16, R16, 16777216 ;  /* 0x4b8000001010a820 */ /* 0x000fe20000400000 */
[----:B------:R-:W-:Y:S01]  /*0800*/  SEL R5, R15, RZ, !P0 ;  /* 0x000000ff0f057207 */ /* 0x000fe20004000000 */
[----:B------:R-:W-:Y:S01]  /*0810*/  FMUL R9, R9, R6 ;  /* 0x0000000609097220 */ /* 0x000fe20000400000 */
[----:B------:R-:W-:Y:S01]  /*0820*/  SEL R18, R11, RZ, !P0 ;  /* 0x000000ff0b127207 */ /* 0x000fe20004000000 */
[----:B------:R-:W-:Y:S01]  /*0830*/  FADD R14, R14, -R7 ;  /* 0x800000070e0e7221 */ /* 0x000fe20000000000 */
[----:B0-----:R-:W-:Y:S01]  /*0840*/  FMUL R13, R13, R16 ;  /* 0x000000100d0d7220 */ /* 0x001fe20000400000 */
[----:B------:R-:W0:Y:S01]  /*0850*/  LDC.64 R6, c[0x0][0x260] ;  /* 0x00009800ff067b82 */ /* 0x000e220000000a00 */
[----:B------:R-:W-:-:S02]  /*0860*/  SEL R16, R21, RZ, P1 ;  /* 0x000000ff15107207 */ /* 0x000fc40000800000 */
[----:B------:R-:W-:Y:S01]  /*0870*/  SEL R23, R23, RZ, P1 ;  /* 0x000000ff17177207 */ /* 0x000fe20000800000 */
[----:B------:R-:W-:Y:S01]  /*0880*/  FADD R5, R5, -R18 ;  /* 0x8000001205057221 */ /* 0x000fe20000000000 */
[----:B------:R-:W-:Y:S02]  /*0890*/  SEL R8, R8, RZ, !P0 ;  /* 0x000000ff08087207 */ /* 0x000fe40004000000 */
[----:B------:R-:W-:Y:S01]  /*08a0*/  SEL R11, R2, RZ, !P0 ;  /* 0x000000ff020b7207 */ /* 0x000fe20004000000 */
[----:B------:R-:W-:Y:S01]  /*08b0*/  FADD R16, R16, -R23 ;  /* 0x8000001710107221 */ /* 0x000fe20000000000 */
[----:B------:R-:W-:Y:S01]  /*08c0*/  FMUL R12, R12, R5 ;  /* 0x000000050c0c7220 */ /* 0x000fe20000400000 */
[----:B------:R-:W-:Y:S02]  /*08d0*/  SEL R5, R10, RZ, !P0 ;  /* 0x000000ff0a057207 */ /* 0x000fe40004000000 */
[----:B------:R-:W-:Y:S01]  /*08e0*/  SEL R0, R0, RZ, !P0 ;  /* 0x000000ff00007207 */ /* 0x000fe20004000000 */
[----:B------:R-:W-:Y:S01]  /*08f0*/  FMUL R3, R3, R14 ;  /* 0x0000000e03037220 */ /* 0x000fe20000400000 */
[----:B------:R-:W-:Y:S01]  /*0900*/  SEL R2, R25, RZ, P1 ;  /* 0x000000ff19027207 */ /* 0x000fe20000800000 */
[----:B------:R-:W-:Y:S01]  /*0910*/  FMUL R13, R13, R16 ;  /* 0x000000100d0d7220 */ /* 0x000fe20000400000 */
[----:B------:R-:W-:-:S02]  /*0920*/  SEL R15, R26, RZ, P1 ;  /* 0x000000ff1a0f7207 */ /* 0x000fc40000800000 */
[----:B------:R-:W-:Y:S02]  /*0930*/  SEL R17, R28, RZ, P1 ;  /* 0x000000ff1c117207 */ /* 0x000fe40000800000 */
[----:B------:R-:W-:Y:S01]  /*0940*/  SEL R4, R4, RZ, P1 ;  /* 0x000000ff04047207 */ /* 0x000fe20000800000 */
[----:B------:R-:W-:Y:S01]  /*0950*/  FFMA R9, R8, R9, R11 ;  /* 0x0000000908097223 */ /* 0x000fe2000000000b */
[----:B------:R-:W-:Y:S01]  /*0960*/  FFMA R12, R5, R12, R0 ;  /* 0x0000000c050c7223 */ /* 0x000fe20000000000 */
[----:B------:R-:W-:Y:S02]  /*0970*/  FFMA R3, R2, R3, R17 ;  /* 0x0000000302037223 */ /* 0x000fe40000000011 */
[----:B------:R-:W-:Y:S01]  /*0980*/  FFMA R4, R15, R13, R4 ;  /* 0x0000000d0f047223 */ /* 0x000fe20000000004 */
[----:B------:R-:W-:Y:S02]  /*0990*/  FSETP.GEU.AND P3, PT, R9, RZ, PT ;  /* 0x000000ff0900720b */ /* 0x000fe40003f6e000 */
[----:B------:R-:W-:-:S02]  /*09a0*/  FSETP.GEU.AND P4, PT, R12, RZ, PT ;  /* 0x000000ff0c00720b */ /* 0x000fc40003f8e000 */
[----:B------:R-:W-:Y:S02]  /*09b0*/  FSETP.GEU.AND P2, PT, R3, RZ, PT ;  /* 0x000000ff0300720b */ /* 0x000fe40003f4e000 */
[----:B------:R-:W-:Y:S02]  /*09c0*/  FSETP.GEU.AND P1, PT, R4, RZ, PT ;  /* 0x000000ff0400720b */ /* 0x000fe40003f2e000 */
[----:B------:R-:W-:Y:S01]  /*09d0*/  FSEL R8, R9, RZ, P3 ;  /* 0x000000ff09087208 */ /* 0x000fe20001800000 */
[----:B0-----:R-:W-:Y:S01]  /*09e0*/  IMAD.WIDE R6, R27, 0x4, R6 ;  /* 0x000000041b067825 */ /* 0x001fe200078e0206 */
[----:B------:R-:W-:Y:S02]  /*09f0*/  FSEL R9, R12, RZ, P4 ;  /* 0x000000ff0c097208 */ /* 0x000fe40002000000 */
[----:B------:R-:W-:Y:S02]  /*0a00*/  @P0 FSEL R8, R3, RZ, P2 ;  /* 0x000000ff03080208 */ /* 0x000fe40001000000 */
[----:B------:R-:W-:-:S05]  /*0a10*/  @P0 FSEL R9, R4, RZ, P1 ;  /* 0x000000ff04090208 */ /* 0x000fca0000800000 */
[----:B------:R-:W-:Y:S01]  /*0a20*/  STG.E.64 desc[UR4][R6.64], R8 ;  /* 0x0000000806007986 */ /* 0x000fe2000c101b04 */
[----:B------:R-:W-:Y:S05]  /*0a30*/  EXIT ;  /* 0x000000000000794d */ /* 0x000fea0003800000 */
.L_x_0:
[----:B------:R-:W-:-:S00]  /*0a40*/  BRA `(.L_x_0) ;  /* 0xfffffffc00fc7947 */ /* 0x000fc0000383ffff */
[----:B------:R-:W-:-:S00]  /*0a50*/  NOP ;  /* 0x0000000000007918 */ /* 0x000fc00000000000 */
        /* <DEDUP_REMOVED lines=10> */
.L_x_1:


//--------------------- .nv.global.init           --------------------------
	.section	.nv.global.init,"aw",@progbits
.nv.global.init:
	.type		_$_str,@object
	.size		_$_str,(_$_str_$_2 - _$_str)
_$_str:
        /*0000*/ 	.byte	0x5f, 0x5f, 0x43, 0x55, 0x44, 0x41, 0x5f, 0x46, 0x54, 0x5a, 0x00
	.type		_$_str_$_2,@object
	.size		_$_str_$_2,(.L_1 - _$_str_$_2)
_$_str_$_2:
        /*000b*/ 	.byte	0x5f, 0x5f, 0x43, 0x55, 0x44, 0x41, 0x5f, 0x50, 0x52, 0x45, 0x43, 0x5f, 0x53, 0x51, 0x52, 0x54
        /*001b*/ 	.byte	0x00
.L_1:


//--------------------- .nv.constant0.triton_poi_fused_cat_28 --------------------------
	.section	.nv.constant0.triton_poi_fused_cat_28,"a",@progbits
	.sectionflags	@""
	.align	4
.nv.constant0.triton_poi_fused_cat_28:
	.zero		620
